//
// Generated by NVIDIA NVVM Compiler
//
// Compiler Build ID: CL-36424714
// Cuda compilation tools, release 13.0, V13.0.88
// Based on NVVM 20.0.0
//

.version 9.0
.target sm_100
.address_size 64

	// .globl	add
.extern .func  (.param .b32 func_retval0) vprintf
(
	.param .b64 vprintf_param_0,
	.param .b64 vprintf_param_1
)
;
.global .align 1 .b8 $str[54] = {71, 80, 85, 58, 32, 82, 117, 110, 110, 105, 110, 103, 32, 116, 104, 114, 101, 97, 100, 32, 40, 37, 100, 44, 37, 100, 44, 37, 100, 41, 32, 105, 110, 32, 98, 108, 111, 99, 107, 115, 32, 40, 37, 100, 44, 37, 100, 44, 37, 100, 41, 46, 10};

.visible .entry add(
	.param .u64 .ptr .align 1 add_param_0,
	.param .u64 .ptr .align 1 add_param_1,
	.param .u64 .ptr .align 1 add_param_2
)
{
	.local .align 8 .b8 	__local_depot0[24];
	.reg .b64 	%SP;
	.reg .b64 	%SPL;
	.reg .b32 	%r<9>;
	.reg .b32 	%f<4>;
	.reg .b64 	%rd<15>;

	mov.u64 	%SPL, __local_depot0;
	cvta.local.u64 	%SP, %SPL;
	ld.param.u64 	%rd1, [add_param_0];
	ld.param.u64 	%rd2, [add_param_1];
	ld.param.u64 	%rd3, [add_param_2];
	cvta.to.global.u64 	%rd4, %rd3;
	cvta.to.global.u64 	%rd5, %rd2;
	cvta.to.global.u64 	%rd6, %rd1;
	add.u64 	%rd7, %SP, 0;
	add.u64 	%rd8, %SPL, 0;
	mov.u32 	%r1, %tid.x;
	mov.u32 	%r2, %tid.y;
	mov.u32 	%r3, %tid.z;
	mov.u32 	%r4, %ctaid.x;
	mov.u32 	%r5, %ctaid.y;
	mov.u32 	%r6, %ctaid.z;
	st.local.v2.u32 	[%rd8], {%r1, %r2};
	st.local.v2.u32 	[%rd8+8], {%r3, %r4};
	st.local.v2.u32 	[%rd8+16], {%r5, %r6};
	mov.u64 	%rd9, $str;
	cvta.global.u64 	%rd10, %rd9;
	{ // callseq 0, 0
	.param .b64 param0;
	st.param.b64 	[param0], %rd10;
	.param .b64 param1;
	st.param.b64 	[param1], %rd7;
	.param .b32 retval0;
	call.uni (retval0), 
	vprintf, 
	(
	param0, 
	param1
	);
	ld.param.b32 	%r7, [retval0];
	} // callseq 0
	mul.wide.u32 	%rd11, %r4, 4;
	add.s64 	%rd12, %rd6, %rd11;
	ld.global.f32 	%f1, [%rd12];
	add.s64 	%rd13, %rd5, %rd11;
	ld.global.f32 	%f2, [%rd13];
	add.f32 	%f3, %f1, %f2;
	add.s64 	%rd14, %rd4, %rd11;
	st.global.f32 	[%rd14], %f3;
	ret;

}


// ===== COMPILED SASS (sm_100) =====

	.target	sm_100

	.elftype	@"ET_EXEC"


//--------------------- .note.nv.tkinfo           --------------------------
	.section	.note.nv.tkinfo,"",@"SHT_NOTE"
	.sectionflags	@"SHF_NOTE_NV_TKINFO"
	.tkinfo
        /*0018*/ 	.word	0x00000002
        /*0030*/ 	.string	""
        /*0030*/ 	.string	"ptxas"
        /*0030*/ 	.string	"Cuda compilation tools, release 13.0, V13.0.88"
        /*0030*/ 	.string	"Build cuda_13.0.r13.0/compiler.36424714_0"
        /*0030*/ 	.string	"-arch sm_100 -m 64 "



//--------------------- .note.nv.cuinfo           --------------------------
	.section	.note.nv.cuinfo,"",@"SHT_NOTE"
	.sectionflags	@"SHF_NOTE_NV_CUINFO"
        /*0018*/ 	.short	0x0002
        /*001a*/ 	.short	0x0064
        /*001c*/ 	.short	0x0082
	.zero		2


//--------------------- .nv.info                  --------------------------
	.section	.nv.info,"",@"SHT_CUDA_INFO"
	.align	4


	//----- nvinfo : EIATTR_REGCOUNT
	.align		4
        /*0000*/ 	.byte	0x04, 0x2f
        /*0002*/ 	.short	(.L_2 - .L_1)
	.align		4
.L_1:
        /*0004*/ 	.word	index@(add)
        /*0008*/ 	.word	0x00000018


	//----- nvinfo : EIATTR_FRAME_SIZE
	.align		4
.L_2:
        /*000c*/ 	.byte	0x04, 0x11
        /*000e*/ 	.short	(.L_4 - .L_3)
	.align		4
.L_3:
        /*0010*/ 	.word	index@(add)
        /*0014*/ 	.word	0x00000018


	//----- nvinfo : EIATTR_MIN_STACK_SIZE
	.align		4
.L_4:
        /*0018*/ 	.byte	0x04, 0x12
        /*001a*/ 	.short	(.L_6 - .L_5)
	.align		4
.L_5:
        /*001c*/ 	.word	index@(add)
        /*0020*/ 	.word	0x00000018
.L_6:


//--------------------- .nv.compat                --------------------------
	.section	.nv.compat,"",@"SHT_CUDA_COMPAT_INFO"
	.align	4
        /*0000*/ 	.byte	0x02, 0x09, 0x00, 0x00, 0x02, 0x02, 0x01, 0x00, 0x02, 0x05, 0x05, 0x00, 0x03, 0x07, 0x01, 0x01
        /*0010*/ 	.byte	0x02, 0x03, 0x00, 0x00, 0x02, 0x06, 0x01, 0x00, 0x04, 0x0b, 0x08, 0x00, 0x09, 0x00, 0x00, 0x00
        /*0020*/ 	.byte	0x00, 0x00, 0x00, 0x00


//--------------------- .nv.info.add              --------------------------
	.section	.nv.info.add,"",@"SHT_CUDA_INFO"
	.sectionflags	@""
	.align	4


	//----- nvinfo : EIATTR_CUDA_API_VERSION
	.align		4
        /*0000*/ 	.byte	0x04, 0x37
        /*0002*/ 	.short	(.L_8 - .L_7)
.L_7:
        /*0004*/ 	.word	0x00000082


	//----- nvinfo : EIATTR_KPARAM_INFO
	.align		4
.L_8:
        /*0008*/ 	.byte	0x04, 0x17
        /*000a*/ 	.short	(.L_10 - .L_9)
.L_9:
        /*000c*/ 	.word	0x00000000
        /*0010*/ 	.short	0x0002
        /*0012*/ 	.short	0x0010
        /*0014*/ 	.byte	0x00, 0xf5, 0x21, 0x00


	//----- nvinfo : EIATTR_KPARAM_INFO
	.align		4
.L_10:
        /*0018*/ 	.byte	0x04, 0x17
        /*001a*/ 	.short	(.L_12 - .L_11)
.L_11:
        /*001c*/ 	.word	0x00000000
        /*0020*/ 	.short	0x0001
        /*0022*/ 	.short	0x0008
        /*0024*/ 	.byte	0x00, 0xf5, 0x21, 0x00


	//----- nvinfo : EIATTR_KPARAM_INFO
	.align		4
.L_12:
        /*0028*/ 	.byte	0x04, 0x17
        /*002a*/ 	.short	(.L_14 - .L_13)
.L_13:
        /*002c*/ 	.word	0x00000000
        /*0030*/ 	.short	0x0000
        /*0032*/ 	.short	0x0000
        /*0034*/ 	.byte	0x00, 0xf5, 0x21, 0x00


	//----- nvinfo : EIATTR_SPARSE_MMA_MASK
	.align		4
.L_14:
        /*0038*/ 	.byte	0x03, 0x50
        /*003a*/ 	.short	0x0000


	//----- nvinfo : EIATTR_MAXREG_COUNT
	.align		4
        /*003c*/ 	.byte	0x03, 0x1b
        /*003e*/ 	.short	0x00ff


	//----- nvinfo : EIATTR_EXTERNS
	.align		4
        /*0040*/ 	.byte	0x04, 0x0f
        /*0042*/ 	.short	(.L_16 - .L_15)


	//   ....[0]....
	.align		4
.L_15:
        /*0044*/ 	.word	index@(vprintf)


	//----- nvinfo : EIATTR_MERCURY_ISA_VERSION
	.align		4
.L_16:
        /*0048*/ 	.byte	0x03, 0x5f
        /*004a*/ 	.short	0x0101


	//----- nvinfo : EIATTR_VRC_CTA_INIT_COUNT
	.align		4
        /*004c*/ 	.byte	0x02, 0x4a
	.zero		1
	.zero		1


	//----- nvinfo : EIATTR_SYSCALL_OFFSETS
	.align		4
        /*0050*/ 	.byte	0x04, 0x46
        /*0052*/ 	.short	(.L_18 - .L_17)


	//   ....[0]....
.L_17:
        /*0054*/ 	.word	0x00000160


	//----- nvinfo : EIATTR_EXIT_INSTR_OFFSETS
	.align		4
.L_18:
        /*0058*/ 	.byte	0x04, 0x1c
        /*005a*/ 	.short	(.L_20 - .L_19)


	//   ....[0]....
.L_19:
        /*005c*/ 	.word	0x00000210


	//----- nvinfo : EIATTR_CBANK_PARAM_SIZE
	.align		4
.L_20:
        /*0060*/ 	.byte	0x03, 0x19
        /*0062*/ 	.short	0x0018


	//----- nvinfo : EIATTR_PARAM_CBANK
	.align		4
        /*0064*/ 	.byte	0x04, 0x0a
        /*0066*/ 	.short	(.L_22 - .L_21)
	.align		4
.L_21:
        /*0068*/ 	.word	index@(.nv.constant0.add)
        /*006c*/ 	.short	0x0380
        /*006e*/ 	.short	0x0018


	//----- nvinfo : EIATTR_SW_WAR
	.align		4
.L_22:
        /*0070*/ 	.byte	0x04, 0x36
        /*0072*/ 	.short	(.L_24 - .L_23)
.L_23:
        /*0074*/ 	.word	0x00000008
.L_24:


//--------------------- .nv.callgraph             --------------------------
	.section	.nv.callgraph,"",@"SHT_CUDA_CALLGRAPH"
	.align	4
	.sectionentsize	8
	.align		4
        /*0000*/ 	.word	0x00000000
	.align		4
        /*0004*/ 	.word	0xffffffff
	.align		4
        /*0008*/ 	.word	index@(add)
	.align		4
        /*000c*/ 	.word	index@(vprintf)
	.align		4
        /*0010*/ 	.word	0x00000000
	.align		4
        /*0014*/ 	.word	0xfffffffe
	.align		4
        /*0018*/ 	.word	0x00000000
	.align		4
        /*001c*/ 	.word	0xfffffffd
	.align		4
        /*0020*/ 	.word	0x00000000
	.align		4
        /*0024*/ 	.word	0xfffffffc


//--------------------- .nv.constant4             --------------------------
	.section	.nv.constant4,"a",@progbits
	.align	8
	.align		8
.nv.constant4:
        /*0000*/ 	.dword	vprintf
	.align		8
        /*0008*/ 	.dword	$str


//--------------------- .text.add                 --------------------------
	.section	.text.add,"ax",@progbits
	.align	128
        .global         add
        .type           add,@function
        .size           add,(.L_x_2 - add)
        .other          add,@"STO_CUDA_ENTRY STV_DEFAULT"
add:
.text.add:
[----:B------:R-:W0:Y:S01]  /*0000*/  LDC R1, c[0x0][0x37c] ;  /* 0x0000df00ff017b82 */ /* 0x000e220000000800 */
[----:B------:R-:W1:Y:S01]  /*0010*/  S2R R8, SR_TID.X ;  /* 0x0000000000087919 */ /* 0x000e620000002100 */
[----:B0-----:R-:W-:Y:S01]  /*0020*/  IADD3 R1, PT, PT, R1, -0x18, RZ ;  /* 0xffffffe801017810 */ /* 0x001fe20007ffe0ff */
[----:B------:R-:W0:Y:S01]  /*0030*/  LDCU UR4, c[0x0][0x2f8] ;  /* 0x00005f00ff0477ac */ /* 0x000e220008000800 */
[----:B------:R-:W-:Y:S01]  /*0040*/  MOV R0, 0x0 ;  /* 0x0000000000007802 */ /* 0x000fe20000000f00 */
[----:B------:R-:W1:Y:S01]  /*0050*/  S2R R9, SR_TID.Y ;  /* 0x0000000000097919 */ /* 0x000e620000002200 */
[----:B------:R-:W2:Y:S02]  /*0060*/  LDCU.64 UR6, c[0x4][0x8] ;  /* 0x01000100ff0677ac */ /* 0x000ea40008000a00 */
[----:B------:R3:W4:Y:S01]  /*0070*/  LDC.64 R2, c[0x4][R0] ;  /* 0x0100000000027b82 */ /* 0x0007220000000a00 */
[----:B------:R-:W5:Y:S01]  /*0080*/  S2R R10, SR_CTAID.Y ;  /* 0x00000000000a7919 */ /* 0x000f620000002600 */
[----:B------:R-:W3:Y:S01]  /*0090*/  LDCU UR5, c[0x0][0x2fc] ;  /* 0x00005f80ff0577ac */ /* 0x000ee20008000800 */
[----:B------:R-:W5:Y:S01]  /*00a0*/  S2R R11, SR_CTAID.Z ;  /* 0x00000000000b7919 */ /* 0x000f620000002700 */
[----:B------:R-:W1:Y:S01]  /*00b0*/  LDCU.64 UR36, c[0x0][0x358] ;  /* 0x00006b00ff2477ac */ /* 0x000e620008000a00 */
[----:B------:R-:W5:Y:S01]  /*00c0*/  S2R R16, SR_TID.Z ;  /* 0x0000000000107919 */ /* 0x000f620000002300 */
[----:B------:R-:W5:Y:S01]  /*00d0*/  S2R R17, SR_CTAID.X ;  /* 0x0000000000117919 */ /* 0x000f620000002500 */
[----:B0-----:R-:W-:-:S02]  /*00e0*/  IADD3 R6, P0, PT, R1, UR4, RZ ;  /* 0x0000000401067c10 */ /* 0x001fc4000ff1e0ff */
[----:B--2---:R-:W-:Y:S02]  /*00f0*/  MOV R4, UR6 ;  /* 0x0000000600047c02 */ /* 0x004fe40008000f00 */
[----:B------:R-:W-:Y:S02]  /*0100*/  MOV R5, UR7 ;  /* 0x0000000700057c02 */ /* 0x000fe40008000f00 */
[----:B---3--:R-:W-:Y:S01]  /*0110*/  IADD3.X R7, PT, PT, RZ, UR5, RZ, P0, !PT ;  /* 0x00000005ff077c10 */ /* 0x008fe200087fe4ff */
[----:B-1----:R0:W-:Y:S04]  /*0120*/  STL.64 [R1], R8 ;  /* 0x0000000801007387 */ /* 0x0021e80000100a00 */
[----:B-----5:R0:W-:Y:S04]  /*0130*/  STL.64 [R1+0x10], R10 ;  /* 0x0000100a01007387 */ /* 0x0201e80000100a00 */
[----:B------:R0:W-:Y:S02]  /*0140*/  STL.64 [R1+0x8], R16 ;  /* 0x0000081001007387 */ /* 0x0001e40000100a00 */
[----:B------:R-:W-:-:S07]  /*0150*/  LEPC R20, `(.L_x_0) ;  /* 0x000000001014794e */ /* 0x000fce0000000000 */
[----:B0---4-:R-:W-:Y:S05]  /*0160*/  CALL.ABS.NOINC R2 ;  /* 0x0000000002007343 */ /* 0x011fea0003c00000 */
.L_x_0:
[----:B------:R-:W0:Y:S08]  /*0170*/  LDC.64 R2, c[0x0][0x380] ;  /* 0x0000e000ff027b82 */ /* 0x000e300000000a00 */
[----:B------:R-:W1:Y:S08]  /*0180*/  LDC.64 R4, c[0x0][0x388] ;  /* 0x0000e200ff047b82 */ /* 0x000e700000000a00 */
[----:B------:R-:W2:Y:S01]  /*0190*/  LDC.64 R6, c[0x0][0x390] ;  /* 0x0000e400ff067b82 */ /* 0x000ea20000000a00 */
[----:B0-----:R-:W-:-:S06]  /*01a0*/  IMAD.WIDE.U32 R2, R17, 0x4, R2 ;  /* 0x0000000411027825 */ /* 0x001fcc00078e0002 */
[----:B------:R-:W3:Y:S01]  /*01b0*/  LDG.E R2, desc[UR36][R2.64] ;  /* 0x0000002402027981 */ /* 0x000ee2000c1e1900 */
[----:B-1----:R-:W-:-:S06]  /*01c0*/  IMAD.WIDE.U32 R4, R17, 0x4, R4 ;  /* 0x0000000411047825 */ /* 0x002fcc00078e0004 */
[----:B------:R-:W3:Y:S01]  /*01d0*/  LDG.E R5, desc[UR36][R4.64] ;  /* 0x0000002404057981 */ /* 0x000ee2000c1e1900 */
[----:B--2---:R-:W-:-:S04]  /*01e0*/  IMAD.WIDE.U32 R6, R17, 0x4, R6 ;  /* 0x0000000411067825 */ /* 0x004fc800078e0006 */
[----:B---3--:R-:W-:-:S05]  /*01f0*/  FADD R9, R2, R5 ;  /* 0x0000000502097221 */ /* 0x008fca0000000000 */
[----:B------:R-:W-:Y:S01]  /*0200*/  STG.E desc[UR36][R6.64], R9 ;  /* 0x0000000906007986 */ /* 0x000fe2000c101924 */
[----:B------:R-:W-:Y:S05]  /*0210*/  EXIT ;  /* 0x000000000000794d */ /* 0x000fea0003800000 */
.L_x_1:
[----:B------:R-:W-:-:S00]  /*0220*/  BRA `(.L_x_1) ;  /* 0xfffffffc00fc7947 */ /* 0x000fc0000383ffff */
[----:B------:R-:W-:-:S00]  /*0230*/  NOP ;  /* 0x0000000000007918 */ /* 0x000fc00000000000 */
        /* <DEDUP_REMOVED lines=12> */
.L_x_2:


//--------------------- .nv.global.init           --------------------------
	.section	.nv.global.init,"aw",@progbits
.nv.global.init:
	.type		$str,@object
	.size		$str,(.L_0 - $str)
$str:
        /*0000*/ 	.byte	0x47, 0x50, 0x55, 0x3a, 0x20, 0x52, 0x75, 0x6e, 0x6e, 0x69, 0x6e, 0x67, 0x20, 0x74, 0x68, 0x72
        /*0010*/ 	.byte	0x65, 0x61, 0x64, 0x20, 0x28, 0x25, 0x64, 0x2c, 0x25, 0x64, 0x2c, 0x25, 0x64, 0x29, 0x20, 0x69
        /*0020*/ 	.byte	0x6e, 0x20, 0x62, 0x6c, 0x6f, 0x63, 0x6b, 0x73, 0x20, 0x28, 0x25, 0x64, 0x2c, 0x25, 0x64, 0x2c
        /*0030*/ 	.byte	0x25, 0x64, 0x29, 0x2e, 0x0a, 0x00
.L_0:


//--------------------- .nv.shared.reserved.0     --------------------------
	.section	.nv.shared.reserved.0,"aw",@nobits
	.weak		__nv_reservedSMEM_offset_0_alias
	.size		__nv_reservedSMEM_offset_0_alias, 0, 64
	.other		__nv_reservedSMEM_offset_0_alias,@"STO_CUDA_RESERVED_SHARED STV_DEFAULT"
__nv_reservedSMEM_offset_0_alias:
	.zero		0
	.zero		64


//--------------------- .nv.constant0.add         --------------------------
	.section	.nv.constant0.add,"a",@progbits
	.sectionflags	@""
	.align	4
.nv.constant0.add:
	.zero		920


//--------------------- SYMBOLS --------------------------

	.type		.nv.reservedSmem.offset0,@object
	.size		.nv.reservedSmem.offset0,0x4
	.type		vprintf,@function
